//
// Generated by NVIDIA NVVM Compiler
//
// Compiler Build ID: CL-36424714
// Cuda compilation tools, release 13.0, V13.0.88
// Based on NVVM 20.0.0
//

.version 9.0
.target sm_100
.address_size 64

	// .globl	_Z5hellov
.extern .func  (.param .b32 func_retval0) vprintf
(
	.param .b64 vprintf_param_0,
	.param .b64 vprintf_param_1
)
;
.global .align 1 .b8 $str[24] = {72, 101, 108, 108, 111, 32, 119, 111, 114, 108, 100, 44, 32, 102, 114, 111, 109, 32, 71, 80, 85, 33, 10};

.visible .entry _Z5hellov()
{
	.reg .b32 	%r<3>;
	.reg .b64 	%rd<3>;

	mov.u64 	%rd1, $str;
	cvta.global.u64 	%rd2, %rd1;
	{ // callseq 0, 0
	.param .b64 param0;
	st.param.b64 	[param0], %rd2;
	.param .b64 param1;
	st.param.b64 	[param1], 0;
	.param .b32 retval0;
	call.uni (retval0), 
	vprintf, 
	(
	param0, 
	param1
	);
	ld.param.b32 	%r1, [retval0];
	} // callseq 0
	ret;

}


// ===== COMPILED SASS (sm_100) =====

	.target	sm_100

	.elftype	@"ET_EXEC"


//--------------------- .note.nv.tkinfo           --------------------------
	.section	.note.nv.tkinfo,"",@"SHT_NOTE"
	.sectionflags	@"SHF_NOTE_NV_TKINFO"
	.tkinfo
        /*0018*/ 	.word	0x00000002
        /*0030*/ 	.string	""
        /*0030*/ 	.string	"ptxas"
        /*0030*/ 	.string	"Cuda compilation tools, release 13.0, V13.0.88"
        /*0030*/ 	.string	"Build cuda_13.0.r13.0/compiler.36424714_0"
        /*0030*/ 	.string	"-arch sm_100 -m 64 "



//--------------------- .note.nv.cuinfo           --------------------------
	.section	.note.nv.cuinfo,"",@"SHT_NOTE"
	.sectionflags	@"SHF_NOTE_NV_CUINFO"
        /*0018*/ 	.short	0x0002
        /*001a*/ 	.short	0x0064
        /*001c*/ 	.short	0x0082
	.zero		2


//--------------------- .nv.info                  --------------------------
	.section	.nv.info,"",@"SHT_CUDA_INFO"
	.align	4


	//----- nvinfo : EIATTR_REGCOUNT
	.align		4
        /*0000*/ 	.byte	0x04, 0x2f
        /*0002*/ 	.short	(.L_2 - .L_1)
	.align		4
.L_1:
        /*0004*/ 	.word	index@(_Z5hellov)
        /*0008*/ 	.word	0x00000018


	//----- nvinfo : EIATTR_FRAME_SIZE
	.align		4
.L_2:
        /*000c*/ 	.byte	0x04, 0x11
        /*000e*/ 	.short	(.L_4 - .L_3)
	.align		4
.L_3:
        /*0010*/ 	.word	index@(_Z5hellov)
        /*0014*/ 	.word	0x00000000


	//----- nvinfo : EIATTR_MIN_STACK_SIZE
	.align		4
.L_4:
        /*0018*/ 	.byte	0x04, 0x12
        /*001a*/ 	.short	(.L_6 - .L_5)
	.align		4
.L_5:
        /*001c*/ 	.word	index@(_Z5hellov)
        /*0020*/ 	.word	0x00000000
.L_6:


//--------------------- .nv.compat                --------------------------
	.section	.nv.compat,"",@"SHT_CUDA_COMPAT_INFO"
	.align	4
        /*0000*/ 	.byte	0x02, 0x09, 0x00, 0x00, 0x02, 0x02, 0x01, 0x00, 0x02, 0x05, 0x05, 0x00, 0x03, 0x07, 0x01, 0x01
        /*0010*/ 	.byte	0x02, 0x03, 0x00, 0x00, 0x02, 0x06, 0x01, 0x00, 0x04, 0x0b, 0x08, 0x00, 0x09, 0x00, 0x00, 0x00
        /*0020*/ 	.byte	0x00, 0x00, 0x00, 0x00


//--------------------- .nv.info._Z5hellov        --------------------------
	.section	.nv.info._Z5hellov,"",@"SHT_CUDA_INFO"
	.sectionflags	@""
	.align	4


	//----- nvinfo : EIATTR_CUDA_API_VERSION
	.align		4
        /*0000*/ 	.byte	0x04, 0x37
        /*0002*/ 	.short	(.L_8 - .L_7)
.L_7:
        /*0004*/ 	.word	0x00000082


	//----- nvinfo : EIATTR_SPARSE_MMA_MASK
	.align		4
.L_8:
        /*0008*/ 	.byte	0x03, 0x50
        /*000a*/ 	.short	0x0000


	//----- nvinfo : EIATTR_MAXREG_COUNT
	.align		4
        /*000c*/ 	.byte	0x03, 0x1b
        /*000e*/ 	.short	0x00ff


	//----- nvinfo : EIATTR_EXTERNS
	.align		4
        /*0010*/ 	.byte	0x04, 0x0f
        /*0012*/ 	.short	(.L_10 - .L_9)


	//   ....[0]....
	.align		4
.L_9:
        /*0014*/ 	.word	index@(vprintf)


	//----- nvinfo : EIATTR_MERCURY_ISA_VERSION
	.align		4
.L_10:
        /*0018*/ 	.byte	0x03, 0x5f
        /*001a*/ 	.short	0x0101


	//----- nvinfo : EIATTR_VRC_CTA_INIT_COUNT
	.align		4
        /*001c*/ 	.byte	0x02, 0x4a
	.zero		1
	.zero		1


	//----- nvinfo : EIATTR_SYSCALL_OFFSETS
	.align		4
        /*0020*/ 	.byte	0x04, 0x46
        /*0022*/ 	.short	(.L_12 - .L_11)


	//   ....[0]....
.L_11:
        /*0024*/ 	.word	0x00000080


	//----- nvinfo : EIATTR_EXIT_INSTR_OFFSETS
	.align		4
.L_12:
        /*0028*/ 	.byte	0x04, 0x1c
        /*002a*/ 	.short	(.L_14 - .L_13)


	//   ....[0]....
.L_13:
        /*002c*/ 	.word	0x00000090


	//----- nvinfo : EIATTR_SW_WAR
	.align		4
.L_14:
        /*0030*/ 	.byte	0x04, 0x36
        /*0032*/ 	.short	(.L_16 - .L_15)
.L_15:
        /*0034*/ 	.word	0x00000008
.L_16:


//--------------------- .nv.callgraph             --------------------------
	.section	.nv.callgraph,"",@"SHT_CUDA_CALLGRAPH"
	.align	4
	.sectionentsize	8
	.align		4
        /*0000*/ 	.word	0x00000000
	.align		4
        /*0004*/ 	.word	0xffffffff
	.align		4
        /*0008*/ 	.word	index@(_Z5hellov)
	.align		4
        /*000c*/ 	.word	index@(vprintf)
	.align		4
        /*0010*/ 	.word	0x00000000
	.align		4
        /*0014*/ 	.word	0xfffffffe
	.align		4
        /*0018*/ 	.word	0x00000000
	.align		4
        /*001c*/ 	.word	0xfffffffd
	.align		4
        /*0020*/ 	.word	0x00000000
	.align		4
        /*0024*/ 	.word	0xfffffffc


//--------------------- .nv.constant4             --------------------------
	.section	.nv.constant4,"a",@progbits
	.align	8
	.align		8
.nv.constant4:
        /*0000*/ 	.dword	vprintf
	.align		8
        /*0008*/ 	.dword	$str


//--------------------- .text._Z5hellov           --------------------------
	.section	.text._Z5hellov,"ax",@progbits
	.align	128
        .global         _Z5hellov
        .type           _Z5hellov,@function
        .size           _Z5hellov,(.L_x_2 - _Z5hellov)
        .other          _Z5hellov,@"STO_CUDA_ENTRY STV_DEFAULT"
_Z5hellov:
.text._Z5hellov:
[----:B------:R-:W0:Y:S01]  /*0000*/  LDC R1, c[0x0][0x37c] ;  /* 0x0000df00ff017b82 */ /* 0x000e220000000800 */
[----:B------:R-:W-:Y:S01]  /*0010*/  MOV R0, 0x0 ;  /* 0x0000000000007802 */ /* 0x000fe20000000f00 */
[----:B------:R-:W1:Y:S01]  /*0020*/  LDCU.64 UR4, c[0x4][0x8] ;  /* 0x01000100ff0477ac */ /* 0x000e620008000a00 */
[----:B------:R-:W-:-:S05]  /*0030*/  CS2R R6, SRZ ;  /* 0x0000000000067805 */ /* 0x000fca000001ff00 */
[----:B------:R2:W3:Y:S01]  /*0040*/  LDC.64 R2, c[0x4][R0] ;  /* 0x0100000000027b82 */ /* 0x0004e20000000a00 */
[----:B-1----:R-:W-:Y:S02]  /*0050*/  IMAD.U32 R4, RZ, RZ, UR4 ;  /* 0x00000004ff047e24 */ /* 0x002fe4000f8e00ff */
[----:B--2---:R-:W-:-:S07]  /*0060*/  IMAD.U32 R5, RZ, RZ, UR5 ;  /* 0x00000005ff057e24 */ /* 0x004fce000f8e00ff */
[----:B------:R-:W-:-:S07]  /*0070*/  LEPC R20, `(.L_x_0) ;  /* 0x000000001014794e */ /* 0x000fce0000000000 */
[----:B0--3--:R-:W-:Y:S05]  /*0080*/  CALL.ABS.NOINC R2 ;  /* 0x0000000002007343 */ /* 0x009fea0003c00000 */
.L_x_0:
[----:B------:R-:W-:Y:S05]  /*0090*/  EXIT ;  /* 0x000000000000794d */ /* 0x000fea0003800000 */
.L_x_1:
[----:B------:R-:W-:-:S00]  /*00a0*/  BRA `(.L_x_1) ;  /* 0xfffffffc00fc7947 */ /* 0x000fc0000383ffff */
[----:B------:R-:W-:-:S00]  /*00b0*/  NOP ;  /* 0x0000000000007918 */ /* 0x000fc00000000000 */
        /* <DEDUP_REMOVED lines=12> */
.L_x_2:


//--------------------- .nv.global.init           --------------------------
	.section	.nv.global.init,"aw",@progbits
.nv.global.init:
	.type		$str,@object
	.size		$str,(.L_0 - $str)
$str:
        /*0000*/ 	.byte	0x48, 0x65, 0x6c, 0x6c, 0x6f, 0x20, 0x77, 0x6f, 0x72, 0x6c, 0x64, 0x2c, 0x20, 0x66, 0x72, 0x6f
        /*0010*/ 	.byte	0x6d, 0x20, 0x47, 0x50, 0x55, 0x21, 0x0a, 0x00
.L_0:


//--------------------- .nv.shared.reserved.0     --------------------------
	.section	.nv.shared.reserved.0,"aw",@nobits
	.weak		__nv_reservedSMEM_offset_0_alias
	.size		__nv_reservedSMEM_offset_0_alias, 0, 64
	.other		__nv_reservedSMEM_offset_0_alias,@"STO_CUDA_RESERVED_SHARED STV_DEFAULT"
__nv_reservedSMEM_offset_0_alias:
	.zero		0
	.zero		64


//--------------------- .nv.constant0._Z5hellov   --------------------------
	.section	.nv.constant0._Z5hellov,"a",@progbits
	.sectionflags	@""
	.align	4
.nv.constant0._Z5hellov:
	.zero		896


//--------------------- SYMBOLS --------------------------

	.type		.nv.reservedSmem.offset0,@object
	.size		.nv.reservedSmem.offset0,0x4
	.type		vprintf,@function
